//
// Generated by NVIDIA NVVM Compiler
//
// Compiler Build ID: CL-36424714
// Cuda compilation tools, release 13.0, V13.0.88
// Based on NVVM 20.0.0
//

.version 9.0
.target sm_100
.address_size 64

	// .globl	_Z19set_identity_kernelPfii

.visible .entry _Z19set_identity_kernelPfii(
	.param .u64 .ptr .align 1 _Z19set_identity_kernelPfii_param_0,
	.param .u32 _Z19set_identity_kernelPfii_param_1,
	.param .u32 _Z19set_identity_kernelPfii_param_2
)
{
	.reg .pred 	%p<5>;
	.reg .b32 	%r<12>;
	.reg .b32 	%f<2>;
	.reg .b64 	%rd<5>;

	ld.param.u64 	%rd1, [_Z19set_identity_kernelPfii_param_0];
	ld.param.u32 	%r3, [_Z19set_identity_kernelPfii_param_1];
	ld.param.u32 	%r4, [_Z19set_identity_kernelPfii_param_2];
	mov.u32 	%r5, %ctaid.y;
	mov.u32 	%r6, %ntid.y;
	mov.u32 	%r7, %tid.y;
	mad.lo.s32 	%r1, %r5, %r6, %r7;
	mov.u32 	%r8, %ctaid.x;
	mov.u32 	%r9, %ntid.x;
	mov.u32 	%r10, %tid.x;
	mad.lo.s32 	%r2, %r8, %r9, %r10;
	setp.ge.s32 	%p1, %r1, %r4;
	setp.ge.s32 	%p2, %r2, %r3;
	or.pred  	%p3, %p2, %p1;
	@%p3 bra 	$L__BB0_2;
	cvta.to.global.u64 	%rd2, %rd1;
	mad.lo.s32 	%r11, %r3, %r1, %r2;
	setp.eq.s32 	%p4, %r1, %r2;
	selp.f32 	%f1, 0f3F800000, 0f00000000, %p4;
	mul.wide.s32 	%rd3, %r11, 4;
	add.s64 	%rd4, %rd2, %rd3;
	st.global.f32 	[%rd4], %f1;
$L__BB0_2:
	ret;

}


// ===== COMPILED SASS (sm_100) =====

	.target	sm_100

	.elftype	@"ET_EXEC"


//--------------------- .note.nv.tkinfo           --------------------------
	.section	.note.nv.tkinfo,"",@"SHT_NOTE"
	.sectionflags	@"SHF_NOTE_NV_TKINFO"
	.tkinfo
        /*0018*/ 	.word	0x00000002
        /*0030*/ 	.string	""
        /*0030*/ 	.string	"ptxas"
        /*0030*/ 	.string	"Cuda compilation tools, release 13.0, V13.0.88"
        /*0030*/ 	.string	"Build cuda_13.0.r13.0/compiler.36424714_0"
        /*0030*/ 	.string	"-arch sm_100 -m 64 "



//--------------------- .note.nv.cuinfo           --------------------------
	.section	.note.nv.cuinfo,"",@"SHT_NOTE"
	.sectionflags	@"SHF_NOTE_NV_CUINFO"
        /*0018*/ 	.short	0x0002
        /*001a*/ 	.short	0x0064
        /*001c*/ 	.short	0x0082
	.zero		2


//--------------------- .nv.info                  --------------------------
	.section	.nv.info,"",@"SHT_CUDA_INFO"
	.align	4


	//----- nvinfo : EIATTR_REGCOUNT
	.align		4
        /*0000*/ 	.byte	0x04, 0x2f
        /*0002*/ 	.short	(.L_1 - .L_0)
	.align		4
.L_0:
        /*0004*/ 	.word	index@(_Z19set_identity_kernelPfii)
        /*0008*/ 	.word	0x0000000a


	//----- nvinfo : EIATTR_FRAME_SIZE
	.align		4
.L_1:
        /*000c*/ 	.byte	0x04, 0x11
        /*000e*/ 	.short	(.L_3 - .L_2)
	.align		4
.L_2:
        /*0010*/ 	.word	index@(_Z19set_identity_kernelPfii)
        /*0014*/ 	.word	0x00000000


	//----- nvinfo : EIATTR_MIN_STACK_SIZE
	.align		4
.L_3:
        /*0018*/ 	.byte	0x04, 0x12
        /*001a*/ 	.short	(.L_5 - .L_4)
	.align		4
.L_4:
        /*001c*/ 	.word	index@(_Z19set_identity_kernelPfii)
        /*0020*/ 	.word	0x00000000
.L_5:


//--------------------- .nv.compat                --------------------------
	.section	.nv.compat,"",@"SHT_CUDA_COMPAT_INFO"
	.align	4
        /*0000*/ 	.byte	0x02, 0x09, 0x00, 0x00, 0x02, 0x02, 0x01, 0x00, 0x02, 0x05, 0x05, 0x00, 0x03, 0x07, 0x01, 0x01
        /*0010*/ 	.byte	0x02, 0x03, 0x00, 0x00, 0x02, 0x06, 0x01, 0x00, 0x04, 0x0b, 0x08, 0x00, 0x09, 0x00, 0x00, 0x00
        /*0020*/ 	.byte	0x00, 0x00, 0x00, 0x00


//--------------------- .nv.info._Z19set_identity_kernelPfii --------------------------
	.section	.nv.info._Z19set_identity_kernelPfii,"",@"SHT_CUDA_INFO"
	.sectionflags	@""
	.align	4


	//----- nvinfo : EIATTR_CUDA_API_VERSION
	.align		4
        /*0000*/ 	.byte	0x04, 0x37
        /*0002*/ 	.short	(.L_7 - .L_6)
.L_6:
        /*0004*/ 	.word	0x00000082


	//----- nvinfo : EIATTR_KPARAM_INFO
	.align		4
.L_7:
        /*0008*/ 	.byte	0x04, 0x17
        /*000a*/ 	.short	(.L_9 - .L_8)
.L_8:
        /*000c*/ 	.word	0x00000000
        /*0010*/ 	.short	0x0002
        /*0012*/ 	.short	0x000c
        /*0014*/ 	.byte	0x00, 0xf0, 0x11, 0x00


	//----- nvinfo : EIATTR_KPARAM_INFO
	.align		4
.L_9:
        /*0018*/ 	.byte	0x04, 0x17
        /*001a*/ 	.short	(.L_11 - .L_10)
.L_10:
        /*001c*/ 	.word	0x00000000
        /*0020*/ 	.short	0x0001
        /*0022*/ 	.short	0x0008
        /*0024*/ 	.byte	0x00, 0xf0, 0x11, 0x00


	//----- nvinfo : EIATTR_KPARAM_INFO
	.align		4
.L_11:
        /*0028*/ 	.byte	0x04, 0x17
        /*002a*/ 	.short	(.L_13 - .L_12)
.L_12:
        /*002c*/ 	.word	0x00000000
        /*0030*/ 	.short	0x0000
        /*0032*/ 	.short	0x0000
        /*0034*/ 	.byte	0x00, 0xf5, 0x21, 0x00


	//----- nvinfo : EIATTR_SPARSE_MMA_MASK
	.align		4
.L_13:
        /*0038*/ 	.byte	0x03, 0x50
        /*003a*/ 	.short	0x0000


	//----- nvinfo : EIATTR_MAXREG_COUNT
	.align		4
        /*003c*/ 	.byte	0x03, 0x1b
        /*003e*/ 	.short	0x00ff


	//----- nvinfo : EIATTR_MERCURY_ISA_VERSION
	.align		4
        /*0040*/ 	.byte	0x03, 0x5f
        /*0042*/ 	.short	0x0101


	//----- nvinfo : EIATTR_VRC_CTA_INIT_COUNT
	.align		4
        /*0044*/ 	.byte	0x02, 0x4a
	.zero		1
	.zero		1


	//----- nvinfo : EIATTR_EXIT_INSTR_OFFSETS
	.align		4
        /*0048*/ 	.byte	0x04, 0x1c
        /*004a*/ 	.short	(.L_15 - .L_14)


	//   ....[0]....
.L_14:
        /*004c*/ 	.word	0x000000c0


	//   ....[1]....
        /*0050*/ 	.word	0x00000140


	//----- nvinfo : EIATTR_CBANK_PARAM_SIZE
	.align		4
.L_15:
        /*0054*/ 	.byte	0x03, 0x19
        /*0056*/ 	.short	0x0010


	//----- nvinfo : EIATTR_PARAM_CBANK
	.align		4
        /*0058*/ 	.byte	0x04, 0x0a
        /*005a*/ 	.short	(.L_17 - .L_16)
	.align		4
.L_16:
        /*005c*/ 	.word	index@(.nv.constant0._Z19set_identity_kernelPfii)
        /*0060*/ 	.short	0x0380
        /*0062*/ 	.short	0x0010


	//----- nvinfo : EIATTR_SW_WAR
	.align		4
.L_17:
        /*0064*/ 	.byte	0x04, 0x36
        /*0066*/ 	.short	(.L_19 - .L_18)
.L_18:
        /*0068*/ 	.word	0x00000008
.L_19:


//--------------------- .nv.callgraph             --------------------------
	.section	.nv.callgraph,"",@"SHT_CUDA_CALLGRAPH"
	.align	4
	.sectionentsize	8
	.align		4
        /*0000*/ 	.word	0x00000000
	.align		4
        /*0004*/ 	.word	0xffffffff
	.align		4
        /*0008*/ 	.word	0x00000000
	.align		4
        /*000c*/ 	.word	0xfffffffe
	.align		4
        /*0010*/ 	.word	0x00000000
	.align		4
        /*0014*/ 	.word	0xfffffffd
	.align		4
        /*0018*/ 	.word	0x00000000
	.align		4
        /*001c*/ 	.word	0xfffffffc


//--------------------- .text._Z19set_identity_kernelPfii --------------------------
	.section	.text._Z19set_identity_kernelPfii,"ax",@progbits
	.align	128
        .global         _Z19set_identity_kernelPfii
        .type           _Z19set_identity_kernelPfii,@function
        .size           _Z19set_identity_kernelPfii,(.L_x_1 - _Z19set_identity_kernelPfii)
        .other          _Z19set_identity_kernelPfii,@"STO_CUDA_ENTRY STV_DEFAULT"
_Z19set_identity_kernelPfii:
.text._Z19set_identity_kernelPfii:
[----:B------:R-:W-:Y:S01]  /*0000*/  LDC R1, c[0x0][0x37c] ;  /* 0x0000df00ff017b82 */ /* 0x000fe20000000800 */
[----:B------:R-:W0:Y:S07]  /*0010*/  S2R R3, SR_TID.Y ;  /* 0x0000000000037919 */ /* 0x000e2e0000002200 */
[----:B------:R-:W0:Y:S01]  /*0020*/  S2UR UR4, SR_CTAID.Y ;  /* 0x00000000000479c3 */ /* 0x000e220000002600 */
[----:B------:R-:W1:Y:S01]  /*0030*/  LDCU.64 UR6, c[0x0][0x388] ;  /* 0x00007100ff0677ac */ /* 0x000e620008000a00 */
[----:B------:R-:W2:Y:S06]  /*0040*/  S2R R2, SR_TID.X ;  /* 0x0000000000027919 */ /* 0x000eac0000002100 */
[----:B------:R-:W0:Y:S08]  /*0050*/  LDC R0, c[0x0][0x364] ;  /* 0x0000d900ff007b82 */ /* 0x000e300000000800 */
[----:B------:R-:W2:Y:S08]  /*0060*/  S2UR UR5, SR_CTAID.X ;  /* 0x00000000000579c3 */ /* 0x000eb00000002500 */
[----:B------:R-:W2:Y:S01]  /*0070*/  LDC R5, c[0x0][0x360] ;  /* 0x0000d800ff057b82 */ /* 0x000ea20000000800 */
[----:B0-----:R-:W-:-:S05]  /*0080*/  IMAD R0, R0, UR4, R3 ;  /* 0x0000000400007c24 */ /* 0x001fca000f8e0203 */
[----:B-1----:R-:W-:Y:S01]  /*0090*/  ISETP.GE.AND P0, PT, R0, UR7, PT ;  /* 0x0000000700007c0c */ /* 0x002fe2000bf06270 */
[----:B--2---:R-:W-:-:S05]  /*00a0*/  IMAD R5, R5, UR5, R2 ;  /* 0x0000000505057c24 */ /* 0x004fca000f8e0202 */
[----:B------:R-:W-:-:S13]  /*00b0*/  ISETP.GE.OR P0, PT, R5, UR6, P0 ;  /* 0x0000000605007c0c */ /* 0x000fda0008706670 */
[----:B------:R-:W-:Y:S05]  /*00c0*/  @P0 EXIT ;  /* 0x000000000000094d */ /* 0x000fea0003800000 */
[----:B------:R-:W0:Y:S01]  /*00d0*/  LDC.64 R2, c[0x0][0x380] ;  /* 0x0000e000ff027b82 */ /* 0x000e220000000a00 */
[----:B------:R-:W1:Y:S01]  /*00e0*/  LDCU.64 UR4, c[0x0][0x358] ;  /* 0x00006b00ff0477ac */ /* 0x000e620008000a00 */
[C---:B------:R-:W-:Y:S01]  /*00f0*/  IMAD R7, R0.reuse, UR6, R5 ;  /* 0x0000000600077c24 */ /* 0x040fe2000f8e0205 */
[----:B------:R-:W-:-:S04]  /*0100*/  ISETP.NE.AND P0, PT, R0, R5, PT ;  /* 0x000000050000720c */ /* 0x000fc80003f05270 */
[----:B------:R-:W-:Y:S01]  /*0110*/  FSEL R5, RZ, 1, P0 ;  /* 0x3f800000ff057808 */ /* 0x000fe20000000000 */
[----:B0-----:R-:W-:-:S05]  /*0120*/  IMAD.WIDE R2, R7, 0x4, R2 ;  /* 0x0000000407027825 */ /* 0x001fca00078e0202 */
[----:B-1----:R-:W-:Y:S01]  /*0130*/  STG.E desc[UR4][R2.64], R5 ;  /* 0x0000000502007986 */ /* 0x002fe2000c101904 */
[----:B------:R-:W-:Y:S05]  /*0140*/  EXIT ;  /* 0x000000000000794d */ /* 0x000fea0003800000 */
.L_x_0:
[----:B------:R-:W-:-:S00]  /*0150*/  BRA `(.L_x_0) ;  /* 0xfffffffc00fc7947 */ /* 0x000fc0000383ffff */
[----:B------:R-:W-:-:S00]  /*0160*/  NOP ;  /* 0x0000000000007918 */ /* 0x000fc00000000000 */
        /* <DEDUP_REMOVED lines=9> */
.L_x_1:


//--------------------- .nv.shared.reserved.0     --------------------------
	.section	.nv.shared.reserved.0,"aw",@nobits
	.weak		__nv_reservedSMEM_offset_0_alias
	.size		__nv_reservedSMEM_offset_0_alias, 0, 64
	.other		__nv_reservedSMEM_offset_0_alias,@"STO_CUDA_RESERVED_SHARED STV_DEFAULT"
__nv_reservedSMEM_offset_0_alias:
	.zero		0
	.zero		64


//--------------------- .nv.constant0._Z19set_identity_kernelPfii --------------------------
	.section	.nv.constant0._Z19set_identity_kernelPfii,"a",@progbits
	.sectionflags	@""
	.align	4
.nv.constant0._Z19set_identity_kernelPfii:
	.zero		912


//--------------------- SYMBOLS --------------------------

	.type		.nv.reservedSmem.offset0,@object
	.size		.nv.reservedSmem.offset0,0x4
